//
// Generated by NVIDIA NVVM Compiler
//
// Compiler Build ID: CL-36424714
// Cuda compilation tools, release 13.0, V13.0.88
// Based on NVVM 20.0.0
//

.version 9.0
.target sm_100
.address_size 64

	// .globl	cuda_tox_sum

.visible .entry cuda_tox_sum(
	.param .u64 .ptr .align 1 cuda_tox_sum_param_0,
	.param .u32 cuda_tox_sum_param_1,
	.param .u64 .ptr .align 1 cuda_tox_sum_param_2,
	.param .u64 .ptr .align 1 cuda_tox_sum_param_3
)
{
	.reg .pred 	%p<2>;
	.reg .b32 	%r<11>;
	.reg .b32 	%f<3>;
	.reg .b64 	%rd<11>;

	ld.param.u64 	%rd1, [cuda_tox_sum_param_0];
	ld.param.u32 	%r4, [cuda_tox_sum_param_1];
	ld.param.u64 	%rd2, [cuda_tox_sum_param_2];
	ld.param.u64 	%rd3, [cuda_tox_sum_param_3];
	mov.u32 	%r1, %ctaid.x;
	mov.u32 	%r5, %nctaid.y;
	mov.u32 	%r6, %ctaid.y;
	mad.lo.s32 	%r7, %r1, %r5, %r6;
	mov.u32 	%r2, %ntid.x;
	mov.u32 	%r3, %tid.x;
	mad.lo.s32 	%r8, %r7, %r2, %r3;
	setp.ge.s32 	%p1, %r8, %r4;
	@%p1 bra 	$L__BB0_2;
	cvta.to.global.u64 	%rd4, %rd1;
	cvta.to.global.u64 	%rd5, %rd2;
	cvta.to.global.u64 	%rd6, %rd3;
	mad.lo.s32 	%r9, %r1, %r2, %r3;
	mul.wide.u32 	%rd7, %r9, 4;
	add.s64 	%rd8, %rd4, %rd7;
	ld.global.u32 	%r10, [%rd8];
	mul.wide.s32 	%rd9, %r10, 4;
	add.s64 	%rd10, %rd5, %rd9;
	ld.global.f32 	%f1, [%rd10];
	atom.global.add.f32 	%f2, [%rd6], %f1;
$L__BB0_2:
	ret;

}


// ===== COMPILED SASS (sm_100) =====

	.target	sm_100

	.elftype	@"ET_EXEC"


//--------------------- .note.nv.tkinfo           --------------------------
	.section	.note.nv.tkinfo,"",@"SHT_NOTE"
	.sectionflags	@"SHF_NOTE_NV_TKINFO"
	.tkinfo
        /*0018*/ 	.word	0x00000002
        /*0030*/ 	.string	""
        /*0030*/ 	.string	"ptxas"
        /*0030*/ 	.string	"Cuda compilation tools, release 13.0, V13.0.88"
        /*0030*/ 	.string	"Build cuda_13.0.r13.0/compiler.36424714_0"
        /*0030*/ 	.string	"-arch sm_100 -m 64 "



//--------------------- .note.nv.cuinfo           --------------------------
	.section	.note.nv.cuinfo,"",@"SHT_NOTE"
	.sectionflags	@"SHF_NOTE_NV_CUINFO"
        /*0018*/ 	.short	0x0002
        /*001a*/ 	.short	0x0064
        /*001c*/ 	.short	0x0082
	.zero		2


//--------------------- .nv.info                  --------------------------
	.section	.nv.info,"",@"SHT_CUDA_INFO"
	.align	4


	//----- nvinfo : EIATTR_REGCOUNT
	.align		4
        /*0000*/ 	.byte	0x04, 0x2f
        /*0002*/ 	.short	(.L_1 - .L_0)
	.align		4
.L_0:
        /*0004*/ 	.word	index@(cuda_tox_sum)
        /*0008*/ 	.word	0x0000000a


	//----- nvinfo : EIATTR_FRAME_SIZE
	.align		4
.L_1:
        /*000c*/ 	.byte	0x04, 0x11
        /*000e*/ 	.short	(.L_3 - .L_2)
	.align		4
.L_2:
        /*0010*/ 	.word	index@(cuda_tox_sum)
        /*0014*/ 	.word	0x00000000


	//----- nvinfo : EIATTR_MIN_STACK_SIZE
	.align		4
.L_3:
        /*0018*/ 	.byte	0x04, 0x12
        /*001a*/ 	.short	(.L_5 - .L_4)
	.align		4
.L_4:
        /*001c*/ 	.word	index@(cuda_tox_sum)
        /*0020*/ 	.word	0x00000000
.L_5:


//--------------------- .nv.compat                --------------------------
	.section	.nv.compat,"",@"SHT_CUDA_COMPAT_INFO"
	.align	4
        /*0000*/ 	.byte	0x02, 0x09, 0x00, 0x00, 0x02, 0x02, 0x01, 0x00, 0x02, 0x05, 0x05, 0x00, 0x03, 0x07, 0x01, 0x01
        /*0010*/ 	.byte	0x02, 0x03, 0x00, 0x00, 0x02, 0x06, 0x01, 0x00, 0x04, 0x0b, 0x08, 0x00, 0x09, 0x00, 0x00, 0x00
        /*0020*/ 	.byte	0x00, 0x00, 0x00, 0x00


//--------------------- .nv.info.cuda_tox_sum     --------------------------
	.section	.nv.info.cuda_tox_sum,"",@"SHT_CUDA_INFO"
	.sectionflags	@""
	.align	4


	//----- nvinfo : EIATTR_CUDA_API_VERSION
	.align		4
        /*0000*/ 	.byte	0x04, 0x37
        /*0002*/ 	.short	(.L_7 - .L_6)
.L_6:
        /*0004*/ 	.word	0x00000082


	//----- nvinfo : EIATTR_KPARAM_INFO
	.align		4
.L_7:
        /*0008*/ 	.byte	0x04, 0x17
        /*000a*/ 	.short	(.L_9 - .L_8)
.L_8:
        /*000c*/ 	.word	0x00000000
        /*0010*/ 	.short	0x0003
        /*0012*/ 	.short	0x0018
        /*0014*/ 	.byte	0x00, 0xf5, 0x21, 0x00


	//----- nvinfo : EIATTR_KPARAM_INFO
	.align		4
.L_9:
        /*0018*/ 	.byte	0x04, 0x17
        /*001a*/ 	.short	(.L_11 - .L_10)
.L_10:
        /*001c*/ 	.word	0x00000000
        /*0020*/ 	.short	0x0002
        /*0022*/ 	.short	0x0010
        /*0024*/ 	.byte	0x00, 0xf5, 0x21, 0x00


	//----- nvinfo : EIATTR_KPARAM_INFO
	.align		4
.L_11:
        /*0028*/ 	.byte	0x04, 0x17
        /*002a*/ 	.short	(.L_13 - .L_12)
.L_12:
        /*002c*/ 	.word	0x00000000
        /*0030*/ 	.short	0x0001
        /*0032*/ 	.short	0x0008
        /*0034*/ 	.byte	0x00, 0xf0, 0x11, 0x00


	//----- nvinfo : EIATTR_KPARAM_INFO
	.align		4
.L_13:
        /*0038*/ 	.byte	0x04, 0x17
        /*003a*/ 	.short	(.L_15 - .L_14)
.L_14:
        /*003c*/ 	.word	0x00000000
        /*0040*/ 	.short	0x0000
        /*0042*/ 	.short	0x0000
        /*0044*/ 	.byte	0x00, 0xf5, 0x21, 0x00


	//----- nvinfo : EIATTR_SPARSE_MMA_MASK
	.align		4
.L_15:
        /*0048*/ 	.byte	0x03, 0x50
        /*004a*/ 	.short	0x0000


	//----- nvinfo : EIATTR_MAXREG_COUNT
	.align		4
        /*004c*/ 	.byte	0x03, 0x1b
        /*004e*/ 	.short	0x00ff


	//----- nvinfo : EIATTR_MERCURY_ISA_VERSION
	.align		4
        /*0050*/ 	.byte	0x03, 0x5f
        /*0052*/ 	.short	0x0101


	//----- nvinfo : EIATTR_VRC_CTA_INIT_COUNT
	.align		4
        /*0054*/ 	.byte	0x02, 0x4a
	.zero		1
	.zero		1


	//----- nvinfo : EIATTR_EXIT_INSTR_OFFSETS
	.align		4
        /*0058*/ 	.byte	0x04, 0x1c
        /*005a*/ 	.short	(.L_17 - .L_16)


	//   ....[0]....
.L_16:
        /*005c*/ 	.word	0x000000a0


	//   ....[1]....
        /*0060*/ 	.word	0x00000150


	//----- nvinfo : EIATTR_CBANK_PARAM_SIZE
	.align		4
.L_17:
        /*0064*/ 	.byte	0x03, 0x19
        /*0066*/ 	.short	0x0020


	//----- nvinfo : EIATTR_PARAM_CBANK
	.align		4
        /*0068*/ 	.byte	0x04, 0x0a
        /*006a*/ 	.short	(.L_19 - .L_18)
	.align		4
.L_18:
        /*006c*/ 	.word	index@(.nv.constant0.cuda_tox_sum)
        /*0070*/ 	.short	0x0380
        /*0072*/ 	.short	0x0020


	//----- nvinfo : EIATTR_SW_WAR
	.align		4
.L_19:
        /*0074*/ 	.byte	0x04, 0x36
        /*0076*/ 	.short	(.L_21 - .L_20)
.L_20:
        /*0078*/ 	.word	0x00000008
.L_21:


//--------------------- .nv.callgraph             --------------------------
	.section	.nv.callgraph,"",@"SHT_CUDA_CALLGRAPH"
	.align	4
	.sectionentsize	8
	.align		4
        /*0000*/ 	.word	0x00000000
	.align		4
        /*0004*/ 	.word	0xffffffff
	.align		4
        /*0008*/ 	.word	0x00000000
	.align		4
        /*000c*/ 	.word	0xfffffffe
	.align		4
        /*0010*/ 	.word	0x00000000
	.align		4
        /*0014*/ 	.word	0xfffffffd
	.align		4
        /*0018*/ 	.word	0x00000000
	.align		4
        /*001c*/ 	.word	0xfffffffc


//--------------------- .text.cuda_tox_sum        --------------------------
	.section	.text.cuda_tox_sum,"ax",@progbits
	.align	128
        .global         cuda_tox_sum
        .type           cuda_tox_sum,@function
        .size           cuda_tox_sum,(.L_x_1 - cuda_tox_sum)
        .other          cuda_tox_sum,@"STO_CUDA_ENTRY STV_DEFAULT"
cuda_tox_sum:
.text.cuda_tox_sum:
[----:B------:R-:W-:Y:S01]  /*0000*/  LDC R1, c[0x0][0x37c] ;  /* 0x0000df00ff017b82 */ /* 0x000fe20000000800 */
[----:B------:R-:W0:Y:S07]  /*0010*/  S2R R0, SR_TID.X ;  /* 0x0000000000007919 */ /* 0x000e2e0000002100 */
[----:B------:R-:W-:Y:S01]  /*0020*/  S2UR UR6, SR_CTAID.X ;  /* 0x00000000000679c3 */ /* 0x000fe20000002500 */
[----:B------:R-:W1:Y:S01]  /*0030*/  LDCU UR4, c[0x0][0x374] ;  /* 0x00006e80ff0477ac */ /* 0x000e620008000800 */
[----:B------:R-:W2:Y:S06]  /*0040*/  LDCU UR7, c[0x0][0x388] ;  /* 0x00007100ff0777ac */ /* 0x000eac0008000800 */
[----:B------:R-:W1:Y:S08]  /*0050*/  S2UR UR5, SR_CTAID.Y ;  /* 0x00000000000579c3 */ /* 0x000e700000002600 */
[----:B------:R-:W0:Y:S01]  /*0060*/  LDC R5, c[0x0][0x360] ;  /* 0x0000d800ff057b82 */ /* 0x000e220000000800 */
[----:B-1----:R-:W-:-:S06]  /*0070*/  UIMAD UR4, UR6, UR4, UR5 ;  /* 0x00000004060472a4 */ /* 0x002fcc000f8e0205 */
[----:B0-----:R-:W-:-:S05]  /*0080*/  IMAD R2, R5, UR4, R0 ;  /* 0x0000000405027c24 */ /* 0x001fca000f8e0200 */
[----:B--2---:R-:W-:-:S13]  /*0090*/  ISETP.GE.AND P0, PT, R2, UR7, PT ;  /* 0x0000000702007c0c */ /* 0x004fda000bf06270 */
[----:B------:R-:W-:Y:S05]  /*00a0*/  @P0 EXIT ;  /* 0x000000000000094d */ /* 0x000fea0003800000 */
[----:B------:R-:W0:Y:S01]  /*00b0*/  LDC.64 R2, c[0x0][0x380] ;  /* 0x0000e000ff027b82 */ /* 0x000e220000000a00 */
[----:B------:R-:W1:Y:S01]  /*00c0*/  LDCU.64 UR4, c[0x0][0x358] ;  /* 0x00006b00ff0477ac */ /* 0x000e620008000a00 */
[----:B------:R-:W-:-:S04]  /*00d0*/  IMAD R5, R5, UR6, R0 ;  /* 0x0000000605057c24 */ /* 0x000fc8000f8e0200 */
[----:B0-----:R-:W-:Y:S02]  /*00e0*/  IMAD.WIDE.U32 R2, R5, 0x4, R2 ;  /* 0x0000000405027825 */ /* 0x001fe400078e0002 */
[----:B------:R-:W0:Y:S04]  /*00f0*/  LDC.64 R4, c[0x0][0x390] ;  /* 0x0000e400ff047b82 */ /* 0x000e280000000a00 */
[----:B-1----:R-:W0:Y:S04]  /*0100*/  LDG.E R3, desc[UR4][R2.64] ;  /* 0x0000000402037981 */ /* 0x002e28000c1e1900 */
[----:B------:R-:W1:Y:S01]  /*0110*/  LDC.64 R6, c[0x0][0x398] ;  /* 0x0000e600ff067b82 */ /* 0x000e620000000a00 */
[----:B0-----:R-:W-:-:S06]  /*0120*/  IMAD.WIDE R4, R3, 0x4, R4 ;  /* 0x0000000403047825 */ /* 0x001fcc00078e0204 */
[----:B------:R-:W1:Y:S04]  /*0130*/  LDG.E R5, desc[UR4][R4.64] ;  /* 0x0000000404057981 */ /* 0x000e68000c1e1900 */
[----:B-1----:R-:W-:Y:S01]  /*0140*/  REDG.E.ADD.F32.FTZ.RN.STRONG.GPU desc[UR4][R6.64], R5 ;  /* 0x00000005060079a6 */ /* 0x002fe2000c12f304 */
[----:B------:R-:W-:Y:S05]  /*0150*/  EXIT ;  /* 0x000000000000794d */ /* 0x000fea0003800000 */
.L_x_0:
[----:B------:R-:W-:-:S00]  /*0160*/  BRA `(.L_x_0) ;  /* 0xfffffffc00fc7947 */ /* 0x000fc0000383ffff */
[----:B------:R-:W-:-:S00]  /*0170*/  NOP ;  /* 0x0000000000007918 */ /* 0x000fc00000000000 */
        /* <DEDUP_REMOVED lines=8> */
.L_x_1:


//--------------------- .nv.shared.reserved.0     --------------------------
	.section	.nv.shared.reserved.0,"aw",@nobits
	.weak		__nv_reservedSMEM_offset_0_alias
	.size		__nv_reservedSMEM_offset_0_alias, 0, 64
	.other		__nv_reservedSMEM_offset_0_alias,@"STO_CUDA_RESERVED_SHARED STV_DEFAULT"
__nv_reservedSMEM_offset_0_alias:
	.zero		0
	.zero		64


//--------------------- .nv.constant0.cuda_tox_sum --------------------------
	.section	.nv.constant0.cuda_tox_sum,"a",@progbits
	.sectionflags	@""
	.align	4
.nv.constant0.cuda_tox_sum:
	.zero		928


//--------------------- SYMBOLS --------------------------

	.type		.nv.reservedSmem.offset0,@object
	.size		.nv.reservedSmem.offset0,0x4
